//
// Generated by NVIDIA NVVM Compiler
//
// Compiler Build ID: CL-36424714
// Cuda compilation tools, release 13.0, V13.0.88
// Based on NVVM 20.0.0
//

.version 9.0
.target sm_100
.address_size 64

	// .globl	_Z6matMulPfS_S_

.visible .entry _Z6matMulPfS_S_(
	.param .u64 .ptr .align 1 _Z6matMulPfS_S__param_0,
	.param .u64 .ptr .align 1 _Z6matMulPfS_S__param_1,
	.param .u64 .ptr .align 1 _Z6matMulPfS_S__param_2
)
{
	.reg .pred 	%p<4>;
	.reg .b32 	%r<12>;
	.reg .b32 	%f<25>;
	.reg .b64 	%rd<13>;

	ld.param.u64 	%rd1, [_Z6matMulPfS_S__param_0];
	ld.param.u64 	%rd2, [_Z6matMulPfS_S__param_1];
	ld.param.u64 	%rd3, [_Z6matMulPfS_S__param_2];
	mov.u32 	%r3, %ctaid.x;
	mov.u32 	%r4, %ntid.x;
	mov.u32 	%r5, %tid.x;
	mad.lo.s32 	%r1, %r3, %r4, %r5;
	mov.u32 	%r6, %ctaid.y;
	mov.u32 	%r7, %ntid.y;
	mov.u32 	%r8, %tid.y;
	mad.lo.s32 	%r2, %r6, %r7, %r8;
	setp.gt.u32 	%p1, %r2, 15;
	setp.gt.s32 	%p2, %r1, 3;
	or.pred  	%p3, %p1, %p2;
	@%p3 bra 	$L__BB0_2;
	cvta.to.global.u64 	%rd4, %rd3;
	cvta.to.global.u64 	%rd5, %rd1;
	cvta.to.global.u64 	%rd6, %rd2;
	shl.b32 	%r9, %r2, 3;
	mul.wide.u32 	%rd7, %r9, 4;
	add.s64 	%rd8, %rd5, %rd7;
	ld.global.f32 	%f1, [%rd8];
	mul.wide.s32 	%rd9, %r1, 4;
	add.s64 	%rd10, %rd6, %rd9;
	ld.global.f32 	%f2, [%rd10];
	fma.rn.f32 	%f3, %f1, %f2, 0f00000000;
	ld.global.f32 	%f4, [%rd8+4];
	ld.global.f32 	%f5, [%rd10+16];
	fma.rn.f32 	%f6, %f4, %f5, %f3;
	ld.global.f32 	%f7, [%rd8+8];
	ld.global.f32 	%f8, [%rd10+32];
	fma.rn.f32 	%f9, %f7, %f8, %f6;
	ld.global.f32 	%f10, [%rd8+12];
	ld.global.f32 	%f11, [%rd10+48];
	fma.rn.f32 	%f12, %f10, %f11, %f9;
	ld.global.f32 	%f13, [%rd8+16];
	ld.global.f32 	%f14, [%rd10+64];
	fma.rn.f32 	%f15, %f13, %f14, %f12;
	ld.global.f32 	%f16, [%rd8+20];
	ld.global.f32 	%f17, [%rd10+80];
	fma.rn.f32 	%f18, %f16, %f17, %f15;
	ld.global.f32 	%f19, [%rd8+24];
	ld.global.f32 	%f20, [%rd10+96];
	fma.rn.f32 	%f21, %f19, %f20, %f18;
	ld.global.f32 	%f22, [%rd8+28];
	ld.global.f32 	%f23, [%rd10+112];
	fma.rn.f32 	%f24, %f22, %f23, %f21;
	shl.b32 	%r10, %r2, 2;
	add.s32 	%r11, %r10, %r1;
	mul.wide.s32 	%rd11, %r11, 4;
	add.s64 	%rd12, %rd4, %rd11;
	st.global.f32 	[%rd12], %f24;
$L__BB0_2:
	ret;

}


// ===== COMPILED SASS (sm_100) =====

	.target	sm_100

	.elftype	@"ET_EXEC"


//--------------------- .note.nv.tkinfo           --------------------------
	.section	.note.nv.tkinfo,"",@"SHT_NOTE"
	.sectionflags	@"SHF_NOTE_NV_TKINFO"
	.tkinfo
        /*0018*/ 	.word	0x00000002
        /*0030*/ 	.string	""
        /*0030*/ 	.string	"ptxas"
        /*0030*/ 	.string	"Cuda compilation tools, release 13.0, V13.0.88"
        /*0030*/ 	.string	"Build cuda_13.0.r13.0/compiler.36424714_0"
        /*0030*/ 	.string	"-arch sm_100 -m 64 "



//--------------------- .note.nv.cuinfo           --------------------------
	.section	.note.nv.cuinfo,"",@"SHT_NOTE"
	.sectionflags	@"SHF_NOTE_NV_CUINFO"
        /*0018*/ 	.short	0x0002
        /*001a*/ 	.short	0x0064
        /*001c*/ 	.short	0x0082
	.zero		2


//--------------------- .nv.info                  --------------------------
	.section	.nv.info,"",@"SHT_CUDA_INFO"
	.align	4


	//----- nvinfo : EIATTR_REGCOUNT
	.align		4
        /*0000*/ 	.byte	0x04, 0x2f
        /*0002*/ 	.short	(.L_1 - .L_0)
	.align		4
.L_0:
        /*0004*/ 	.word	index@(_Z6matMulPfS_S_)
        /*0008*/ 	.word	0x0000001a


	//----- nvinfo : EIATTR_FRAME_SIZE
	.align		4
.L_1:
        /*000c*/ 	.byte	0x04, 0x11
        /*000e*/ 	.short	(.L_3 - .L_2)
	.align		4
.L_2:
        /*0010*/ 	.word	index@(_Z6matMulPfS_S_)
        /*0014*/ 	.word	0x00000000


	//----- nvinfo : EIATTR_MIN_STACK_SIZE
	.align		4
.L_3:
        /*0018*/ 	.byte	0x04, 0x12
        /*001a*/ 	.short	(.L_5 - .L_4)
	.align		4
.L_4:
        /*001c*/ 	.word	index@(_Z6matMulPfS_S_)
        /*0020*/ 	.word	0x00000000
.L_5:


//--------------------- .nv.compat                --------------------------
	.section	.nv.compat,"",@"SHT_CUDA_COMPAT_INFO"
	.align	4
        /*0000*/ 	.byte	0x02, 0x09, 0x00, 0x00, 0x02, 0x02, 0x01, 0x00, 0x02, 0x05, 0x05, 0x00, 0x03, 0x07, 0x01, 0x01
        /*0010*/ 	.byte	0x02, 0x03, 0x00, 0x00, 0x02, 0x06, 0x01, 0x00, 0x04, 0x0b, 0x08, 0x00, 0x09, 0x00, 0x00, 0x00
        /*0020*/ 	.byte	0x00, 0x00, 0x00, 0x00


//--------------------- .nv.info._Z6matMulPfS_S_  --------------------------
	.section	.nv.info._Z6matMulPfS_S_,"",@"SHT_CUDA_INFO"
	.sectionflags	@""
	.align	4


	//----- nvinfo : EIATTR_CUDA_API_VERSION
	.align		4
        /*0000*/ 	.byte	0x04, 0x37
        /*0002*/ 	.short	(.L_7 - .L_6)
.L_6:
        /*0004*/ 	.word	0x00000082


	//----- nvinfo : EIATTR_KPARAM_INFO
	.align		4
.L_7:
        /*0008*/ 	.byte	0x04, 0x17
        /*000a*/ 	.short	(.L_9 - .L_8)
.L_8:
        /*000c*/ 	.word	0x00000000
        /*0010*/ 	.short	0x0002
        /*0012*/ 	.short	0x0010
        /*0014*/ 	.byte	0x00, 0xf5, 0x21, 0x00


	//----- nvinfo : EIATTR_KPARAM_INFO
	.align		4
.L_9:
        /*0018*/ 	.byte	0x04, 0x17
        /*001a*/ 	.short	(.L_11 - .L_10)
.L_10:
        /*001c*/ 	.word	0x00000000
        /*0020*/ 	.short	0x0001
        /*0022*/ 	.short	0x0008
        /*0024*/ 	.byte	0x00, 0xf5, 0x21, 0x00


	//----- nvinfo : EIATTR_KPARAM_INFO
	.align		4
.L_11:
        /*0028*/ 	.byte	0x04, 0x17
        /*002a*/ 	.short	(.L_13 - .L_12)
.L_12:
        /*002c*/ 	.word	0x00000000
        /*0030*/ 	.short	0x0000
        /*0032*/ 	.short	0x0000
        /*0034*/ 	.byte	0x00, 0xf5, 0x21, 0x00


	//----- nvinfo : EIATTR_SPARSE_MMA_MASK
	.align		4
.L_13:
        /*0038*/ 	.byte	0x03, 0x50
        /*003a*/ 	.short	0x0000


	//----- nvinfo : EIATTR_MAXREG_COUNT
	.align		4
        /*003c*/ 	.byte	0x03, 0x1b
        /*003e*/ 	.short	0x00ff


	//----- nvinfo : EIATTR_MERCURY_ISA_VERSION
	.align		4
        /*0040*/ 	.byte	0x03, 0x5f
        /*0042*/ 	.short	0x0101


	//----- nvinfo : EIATTR_VRC_CTA_INIT_COUNT
	.align		4
        /*0044*/ 	.byte	0x02, 0x4a
	.zero		1
	.zero		1


	//----- nvinfo : EIATTR_EXIT_INSTR_OFFSETS
	.align		4
        /*0048*/ 	.byte	0x04, 0x1c
        /*004a*/ 	.short	(.L_15 - .L_14)


	//   ....[0]....
.L_14:
        /*004c*/ 	.word	0x000000b0


	//   ....[1]....
        /*0050*/ 	.word	0x000002e0


	//----- nvinfo : EIATTR_CBANK_PARAM_SIZE
	.align		4
.L_15:
        /*0054*/ 	.byte	0x03, 0x19
        /*0056*/ 	.short	0x0018


	//----- nvinfo : EIATTR_PARAM_CBANK
	.align		4
        /*0058*/ 	.byte	0x04, 0x0a
        /*005a*/ 	.short	(.L_17 - .L_16)
	.align		4
.L_16:
        /*005c*/ 	.word	index@(.nv.constant0._Z6matMulPfS_S_)
        /*0060*/ 	.short	0x0380
        /*0062*/ 	.short	0x0018


	//----- nvinfo : EIATTR_SW_WAR
	.align		4
.L_17:
        /*0064*/ 	.byte	0x04, 0x36
        /*0066*/ 	.short	(.L_19 - .L_18)
.L_18:
        /*0068*/ 	.word	0x00000008
.L_19:


//--------------------- .nv.callgraph             --------------------------
	.section	.nv.callgraph,"",@"SHT_CUDA_CALLGRAPH"
	.align	4
	.sectionentsize	8
	.align		4
        /*0000*/ 	.word	0x00000000
	.align		4
        /*0004*/ 	.word	0xffffffff
	.align		4
        /*0008*/ 	.word	0x00000000
	.align		4
        /*000c*/ 	.word	0xfffffffe
	.align		4
        /*0010*/ 	.word	0x00000000
	.align		4
        /*0014*/ 	.word	0xfffffffd
	.align		4
        /*0018*/ 	.word	0x00000000
	.align		4
        /*001c*/ 	.word	0xfffffffc


//--------------------- .text._Z6matMulPfS_S_     --------------------------
	.section	.text._Z6matMulPfS_S_,"ax",@progbits
	.align	128
        .global         _Z6matMulPfS_S_
        .type           _Z6matMulPfS_S_,@function
        .size           _Z6matMulPfS_S_,(.L_x_1 - _Z6matMulPfS_S_)
        .other          _Z6matMulPfS_S_,@"STO_CUDA_ENTRY STV_DEFAULT"
_Z6matMulPfS_S_:
.text._Z6matMulPfS_S_:
[----:B------:R-:W-:Y:S01]  /*0000*/  LDC R1, c[0x0][0x37c] ;  /* 0x0000df00ff017b82 */ /* 0x000fe20000000800 */
[----:B------:R-:W0:Y:S07]  /*0010*/  S2R R3, SR_TID.X ;  /* 0x0000000000037919 */ /* 0x000e2e0000002100 */
[----:B------:R-:W0:Y:S01]  /*0020*/  S2UR UR4, SR_CTAID.X ;  /* 0x00000000000479c3 */ /* 0x000e220000002500 */
[----:B------:R-:W1:Y:S07]  /*0030*/  S2R R0, SR_TID.Y ;  /* 0x0000000000007919 */ /* 0x000e6e0000002200 */
[----:B------:R-:W0:Y:S08]  /*0040*/  LDC R8, c[0x0][0x360] ;  /* 0x0000d800ff087b82 */ /* 0x000e300000000800 */
[----:B------:R-:W1:Y:S08]  /*0050*/  S2UR UR5, SR_CTAID.Y ;  /* 0x00000000000579c3 */ /* 0x000e700000002600 */
[----:B------:R-:W1:Y:S01]  /*0060*/  LDC R9, c[0x0][0x364] ;  /* 0x0000d900ff097b82 */ /* 0x000e620000000800 */
[----:B0-----:R-:W-:-:S05]  /*0070*/  IMAD R8, R8, UR4, R3 ;  /* 0x0000000408087c24 */ /* 0x001fca000f8e0203 */
[----:B------:R-:W-:Y:S01]  /*0080*/  ISETP.GT.AND P0, PT, R8, 0x3, PT ;  /* 0x000000030800780c */ /* 0x000fe20003f04270 */
[----:B-1----:R-:W-:-:S05]  /*0090*/  IMAD R9, R9, UR5, R0 ;  /* 0x0000000509097c24 */ /* 0x002fca000f8e0200 */
[----:B------:R-:W-:-:S13]  /*00a0*/  ISETP.GT.U32.OR P0, PT, R9, 0xf, P0 ;  /* 0x0000000f0900780c */ /* 0x000fda0000704470 */
[----:B------:R-:W-:Y:S05]  /*00b0*/  @P0 EXIT ;  /* 0x000000000000094d */ /* 0x000fea0003800000 */
[----:B------:R-:W0:Y:S01]  /*00c0*/  LDC.64 R6, c[0x0][0x380] ;  /* 0x0000e000ff067b82 */ /* 0x000e220000000a00 */
[----:B------:R-:W1:Y:S01]  /*00d0*/  LDCU.64 UR4, c[0x0][0x358] ;  /* 0x00006b00ff0477ac */ /* 0x000e620008000a00 */
[----:B------:R-:W-:-:S06]  /*00e0*/  SHF.L.U32 R3, R9, 0x3, RZ ;  /* 0x0000000309037819 */ /* 0x000fcc00000006ff */
[----:B------:R-:W2:Y:S01]  /*00f0*/  LDC.64 R4, c[0x0][0x388] ;  /* 0x0000e200ff047b82 */ /* 0x000ea20000000a00 */
[----:B0-----:R-:W-:-:S05]  /*0100*/  IMAD.WIDE.U32 R6, R3, 0x4, R6 ;  /* 0x0000000403067825 */ /* 0x001fca00078e0006 */
[----:B-1----:R-:W3:Y:S01]  /*0110*/  LDG.E R0, desc[UR4][R6.64] ;  /* 0x0000000406007981 */ /* 0x002ee2000c1e1900 */
[----:B--2---:R-:W-:-:S03]  /*0120*/  IMAD.WIDE R4, R8, 0x4, R4 ;  /* 0x0000000408047825 */ /* 0x004fc600078e0204 */
[----:B------:R-:W2:Y:S04]  /*0130*/  LDG.E R15, desc[UR4][R6.64+0x4] ;  /* 0x00000404060f7981 */ /* 0x000ea8000c1e1900 */
[----:B------:R-:W3:Y:S04]  /*0140*/  LDG.E R3, desc[UR4][R4.64] ;  /* 0x0000000404037981 */ /* 0x000ee8000c1e1900 */
[----:B------:R-:W2:Y:S04]  /*0150*/  LDG.E R14, desc[UR4][R4.64+0x10] ;  /* 0x00001004040e7981 */ /* 0x000ea8000c1e1900 */
[----:B------:R-:W4:Y:S04]  /*0160*/  LDG.E R17, desc[UR4][R6.64+0x8] ;  /* 0x0000080406117981 */ /* 0x000f28000c1e1900 */
[----:B------:R-:W4:Y:S04]  /*0170*/  LDG.E R16, desc[UR4][R4.64+0x20] ;  /* 0x0000200404107981 */ /* 0x000f28000c1e1900 */
[----:B------:R-:W5:Y:S04]  /*0180*/  LDG.E R19, desc[UR4][R6.64+0xc] ;  /* 0x00000c0406137981 */ /* 0x000f68000c1e1900 */
        /* <DEDUP_REMOVED lines=8> */
[----:B------:R-:W5:Y:S01]  /*0210*/  LDG.E R13, desc[UR4][R4.64+0x70] ;  /* 0x00007004040d7981 */ /* 0x000f62000c1e1900 */
[----:B------:R-:W-:Y:S01]  /*0220*/  LEA R9, R9, R8, 0x2 ;  /* 0x0000000809097211 */ /* 0x000fe200078e10ff */
[----:B---3--:R-:W-:-:S02]  /*0230*/  FFMA R0, R0, R3, RZ ;  /* 0x0000000300007223 */ /* 0x008fc400000000ff */
[----:B------:R-:W0:Y:S02]  /*0240*/  LDC.64 R2, c[0x0][0x390] ;  /* 0x0000e400ff027b82 */ /* 0x000e240000000a00 */
[----:B--2---:R-:W-:-:S04]  /*0250*/  FFMA R0, R15, R14, R0 ;  /* 0x0000000e0f007223 */ /* 0x004fc80000000000 */
[----:B----4-:R-:W-:-:S04]  /*0260*/  FFMA R0, R17, R16, R0 ;  /* 0x0000001011007223 */ /* 0x010fc80000000000 */
[----:B-----5:R-:W-:-:S04]  /*0270*/  FFMA R0, R19, R18, R0 ;  /* 0x0000001213007223 */ /* 0x020fc80000000000 */
[----:B------:R-:W-:-:S04]  /*0280*/  FFMA R0, R21, R20, R0 ;  /* 0x0000001415007223 */ /* 0x000fc80000000000 */
[----:B------:R-:W-:Y:S01]  /*0290*/  FFMA R0, R23, R22, R0 ;  /* 0x0000001617007223 */ /* 0x000fe20000000000 */
[----:B0-----:R-:W-:-:S04]  /*02a0*/  IMAD.WIDE R2, R9, 0x4, R2 ;  /* 0x0000000409027825 */ /* 0x001fc800078e0202 */
[----:B------:R-:W-:-:S04]  /*02b0*/  FFMA R11, R11, R12, R0 ;  /* 0x0000000c0b0b7223 */ /* 0x000fc80000000000 */
[----:B------:R-:W-:-:S05]  /*02c0*/  FFMA R11, R10, R13, R11 ;  /* 0x0000000d0a0b7223 */ /* 0x000fca000000000b */
[----:B------:R-:W-:Y:S01]  /*02d0*/  STG.E desc[UR4][R2.64], R11 ;  /* 0x0000000b02007986 */ /* 0x000fe2000c101904 */
[----:B------:R-:W-:Y:S05]  /*02e0*/  EXIT ;  /* 0x000000000000794d */ /* 0x000fea0003800000 */
.L_x_0:
[----:B------:R-:W-:-:S00]  /*02f0*/  BRA `(.L_x_0) ;  /* 0xfffffffc00fc7947 */ /* 0x000fc0000383ffff */
[----:B------:R-:W-:-:S00]  /*0300*/  NOP ;  /* 0x0000000000007918 */ /* 0x000fc00000000000 */
[----:B------:R-:W-:-:S00]  /*0310*/  NOP ;  /* 0x0000000000007918 */ /* 0x000fc00000000000 */
[----:B------:R-:W-:-:S00]  /*0320*/  NOP ;  /* 0x0000000000007918 */ /* 0x000fc00000000000 */
[----:B------:R-:W-:-:S00]  /*0330*/  NOP ;  /* 0x0000000000007918 */ /* 0x000fc00000000000 */
[----:B------:R-:W-:-:S00]  /*0340*/  NOP ;  /* 0x0000000000007918 */ /* 0x000fc00000000000 */
[----:B------:R-:W-:-:S00]  /*0350*/  NOP ;  /* 0x0000000000007918 */ /* 0x000fc00000000000 */
[----:B------:R-:W-:-:S00]  /*0360*/  NOP ;  /* 0x0000000000007918 */ /* 0x000fc00000000000 */
[----:B------:R-:W-:-:S00]  /*0370*/  NOP ;  /* 0x0000000000007918 */ /* 0x000fc00000000000 */
.L_x_1:


//--------------------- .nv.shared.reserved.0     --------------------------
	.section	.nv.shared.reserved.0,"aw",@nobits
	.weak		__nv_reservedSMEM_offset_0_alias
	.size		__nv_reservedSMEM_offset_0_alias, 0, 64
	.other		__nv_reservedSMEM_offset_0_alias,@"STO_CUDA_RESERVED_SHARED STV_DEFAULT"
__nv_reservedSMEM_offset_0_alias:
	.zero		0
	.zero		64


//--------------------- .nv.constant0._Z6matMulPfS_S_ --------------------------
	.section	.nv.constant0._Z6matMulPfS_S_,"a",@progbits
	.sectionflags	@""
	.align	4
.nv.constant0._Z6matMulPfS_S_:
	.zero		920


//--------------------- SYMBOLS --------------------------

	.type		.nv.reservedSmem.offset0,@object
	.size		.nv.reservedSmem.offset0,0x4
